//
// Generated by NVIDIA NVVM Compiler
//
// Compiler Build ID: CL-36424714
// Cuda compilation tools, release 13.0, V13.0.88
// Based on NVVM 20.0.0
//

.version 9.0
.target sm_100
.address_size 64

	// .globl	rescaleV10Detections

.visible .entry rescaleV10Detections(
	.param .u64 .ptr .align 1 rescaleV10Detections_param_0,
	.param .u64 .ptr .align 1 rescaleV10Detections_param_1,
	.param .f32 rescaleV10Detections_param_2,
	.param .f32 rescaleV10Detections_param_3,
	.param .f32 rescaleV10Detections_param_4,
	.param .f32 rescaleV10Detections_param_5,
	.param .f32 rescaleV10Detections_param_6
)
{
	.reg .pred 	%p<3>;
	.reg .b16 	%rs<3>;
	.reg .b32 	%r<6>;
	.reg .b32 	%f<23>;
	.reg .b64 	%rd<11>;

	ld.param.u64 	%rd3, [rescaleV10Detections_param_0];
	ld.param.u64 	%rd4, [rescaleV10Detections_param_1];
	ld.param.f32 	%f1, [rescaleV10Detections_param_2];
	ld.param.f32 	%f2, [rescaleV10Detections_param_3];
	ld.param.f32 	%f3, [rescaleV10Detections_param_4];
	ld.param.f32 	%f4, [rescaleV10Detections_param_5];
	ld.param.f32 	%f5, [rescaleV10Detections_param_6];
	cvta.to.global.u64 	%rd1, %rd4;
	mov.u32 	%r2, %ctaid.x;
	mov.u32 	%r3, %ntid.x;
	mov.u32 	%r4, %tid.x;
	mad.lo.s32 	%r1, %r2, %r3, %r4;
	setp.gt.s32 	%p1, %r1, 299;
	@%p1 bra 	$L__BB0_4;
	cvta.to.global.u64 	%rd5, %rd3;
	mul.lo.s32 	%r5, %r1, 6;
	mul.wide.s32 	%rd6, %r5, 4;
	add.s64 	%rd2, %rd5, %rd6;
	ld.global.f32 	%f6, [%rd2+16];
	setp.geu.f32 	%p2, %f6, %f1;
	@%p2 bra 	$L__BB0_3;
	cvt.s64.s32 	%rd9, %r1;
	add.s64 	%rd10, %rd1, %rd9;
	mov.b16 	%rs2, 0;
	st.global.u8 	[%rd10], %rs2;
	bra.uni 	$L__BB0_4;
$L__BB0_3:
	cvt.s64.s32 	%rd7, %r1;
	add.s64 	%rd8, %rd1, %rd7;
	mov.b16 	%rs1, 1;
	st.global.u8 	[%rd8], %rs1;
	ld.global.f32 	%f7, [%rd2];
	sub.f32 	%f8, %f7, %f4;
	div.rn.f32 	%f9, %f8, %f2;
	max.f32 	%f10, %f9, 0f00000000;
	st.global.f32 	[%rd2], %f10;
	ld.global.f32 	%f11, [%rd2+4];
	sub.f32 	%f12, %f11, %f5;
	div.rn.f32 	%f13, %f12, %f3;
	max.f32 	%f14, %f13, 0f00000000;
	st.global.f32 	[%rd2+4], %f14;
	ld.global.f32 	%f15, [%rd2+8];
	sub.f32 	%f16, %f15, %f4;
	div.rn.f32 	%f17, %f16, %f2;
	max.f32 	%f18, %f17, 0f00000000;
	st.global.f32 	[%rd2+8], %f18;
	ld.global.f32 	%f19, [%rd2+12];
	sub.f32 	%f20, %f19, %f5;
	div.rn.f32 	%f21, %f20, %f3;
	max.f32 	%f22, %f21, 0f00000000;
	st.global.f32 	[%rd2+12], %f22;
$L__BB0_4:
	ret;

}


// ===== COMPILED SASS (sm_100) =====

	.target	sm_100

	.elftype	@"ET_EXEC"


//--------------------- .note.nv.tkinfo           --------------------------
	.section	.note.nv.tkinfo,"",@"SHT_NOTE"
	.sectionflags	@"SHF_NOTE_NV_TKINFO"
	.tkinfo
        /*0018*/ 	.word	0x00000002
        /*0030*/ 	.string	""
        /*0030*/ 	.string	"ptxas"
        /*0030*/ 	.string	"Cuda compilation tools, release 13.0, V13.0.88"
        /*0030*/ 	.string	"Build cuda_13.0.r13.0/compiler.36424714_0"
        /*0030*/ 	.string	"-arch sm_100 -m 64 "



//--------------------- .note.nv.cuinfo           --------------------------
	.section	.note.nv.cuinfo,"",@"SHT_NOTE"
	.sectionflags	@"SHF_NOTE_NV_CUINFO"
        /*0018*/ 	.short	0x0002
        /*001a*/ 	.short	0x0064
        /*001c*/ 	.short	0x0082
	.zero		2


//--------------------- .nv.info                  --------------------------
	.section	.nv.info,"",@"SHT_CUDA_INFO"
	.align	4


	//----- nvinfo : EIATTR_REGCOUNT
	.align		4
        /*0000*/ 	.byte	0x04, 0x2f
        /*0002*/ 	.short	(.L_1 - .L_0)
	.align		4
.L_0:
        /*0004*/ 	.word	index@(rescaleV10Detections)
        /*0008*/ 	.word	0x00000011


	//----- nvinfo : EIATTR_FRAME_SIZE
	.align		4
.L_1:
        /*000c*/ 	.byte	0x04, 0x11
        /*000e*/ 	.short	(.L_3 - .L_2)
	.align		4
.L_2:
        /*0010*/ 	.word	index@($__internal_0_$__cuda_sm3x_div_rn_noftz_f32_slowpath)
        /*0014*/ 	.word	0x00000000


	//----- nvinfo : EIATTR_FRAME_SIZE
	.align		4
.L_3:
        /*0018*/ 	.byte	0x04, 0x11
        /*001a*/ 	.short	(.L_5 - .L_4)
	.align		4
.L_4:
        /*001c*/ 	.word	index@(rescaleV10Detections)
        /*0020*/ 	.word	0x00000000


	//----- nvinfo : EIATTR_MIN_STACK_SIZE
	.align		4
.L_5:
        /*0024*/ 	.byte	0x04, 0x12
        /*0026*/ 	.short	(.L_7 - .L_6)
	.align		4
.L_6:
        /*0028*/ 	.word	index@(rescaleV10Detections)
        /*002c*/ 	.word	0x00000000
.L_7:


//--------------------- .nv.compat                --------------------------
	.section	.nv.compat,"",@"SHT_CUDA_COMPAT_INFO"
	.align	4
        /*0000*/ 	.byte	0x02, 0x09, 0x00, 0x00, 0x02, 0x02, 0x01, 0x00, 0x02, 0x05, 0x05, 0x00, 0x03, 0x07, 0x01, 0x01
        /*0010*/ 	.byte	0x02, 0x03, 0x00, 0x00, 0x02, 0x06, 0x01, 0x00, 0x04, 0x0b, 0x08, 0x00, 0x01, 0x00, 0x00, 0x00
        /*0020*/ 	.byte	0x00, 0x00, 0x00, 0x00


//--------------------- .nv.info.rescaleV10Detections --------------------------
	.section	.nv.info.rescaleV10Detections,"",@"SHT_CUDA_INFO"
	.sectionflags	@""
	.align	4


	//----- nvinfo : EIATTR_CUDA_API_VERSION
	.align		4
        /*0000*/ 	.byte	0x04, 0x37
        /*0002*/ 	.short	(.L_9 - .L_8)
.L_8:
        /*0004*/ 	.word	0x00000082


	//----- nvinfo : EIATTR_KPARAM_INFO
	.align		4
.L_9:
        /*0008*/ 	.byte	0x04, 0x17
        /*000a*/ 	.short	(.L_11 - .L_10)
.L_10:
        /*000c*/ 	.word	0x00000000
        /*0010*/ 	.short	0x0006
        /*0012*/ 	.short	0x0020
        /*0014*/ 	.byte	0x00, 0xf0, 0x11, 0x00


	//----- nvinfo : EIATTR_KPARAM_INFO
	.align		4
.L_11:
        /*0018*/ 	.byte	0x04, 0x17
        /*001a*/ 	.short	(.L_13 - .L_12)
.L_12:
        /*001c*/ 	.word	0x00000000
        /*0020*/ 	.short	0x0005
        /*0022*/ 	.short	0x001c
        /*0024*/ 	.byte	0x00, 0xf0, 0x11, 0x00


	//----- nvinfo : EIATTR_KPARAM_INFO
	.align		4
.L_13:
        /*0028*/ 	.byte	0x04, 0x17
        /*002a*/ 	.short	(.L_15 - .L_14)
.L_14:
        /*002c*/ 	.word	0x00000000
        /*0030*/ 	.short	0x0004
        /*0032*/ 	.short	0x0018
        /*0034*/ 	.byte	0x00, 0xf0, 0x11, 0x00


	//----- nvinfo : EIATTR_KPARAM_INFO
	.align		4
.L_15:
        /*0038*/ 	.byte	0x04, 0x17
        /*003a*/ 	.short	(.L_17 - .L_16)
.L_16:
        /*003c*/ 	.word	0x00000000
        /*0040*/ 	.short	0x0003
        /*0042*/ 	.short	0x0014
        /*0044*/ 	.byte	0x00, 0xf0, 0x11, 0x00


	//----- nvinfo : EIATTR_KPARAM_INFO
	.align		4
.L_17:
        /*0048*/ 	.byte	0x04, 0x17
        /*004a*/ 	.short	(.L_19 - .L_18)
.L_18:
        /*004c*/ 	.word	0x00000000
        /*0050*/ 	.short	0x0002
        /*0052*/ 	.short	0x0010
        /*0054*/ 	.byte	0x00, 0xf0, 0x11, 0x00


	//----- nvinfo : EIATTR_KPARAM_INFO
	.align		4
.L_19:
        /*0058*/ 	.byte	0x04, 0x17
        /*005a*/ 	.short	(.L_21 - .L_20)
.L_20:
        /*005c*/ 	.word	0x00000000
        /*0060*/ 	.short	0x0001
        /*0062*/ 	.short	0x0008
        /*0064*/ 	.byte	0x00, 0xf5, 0x21, 0x00


	//----- nvinfo : EIATTR_KPARAM_INFO
	.align		4
.L_21:
        /*0068*/ 	.byte	0x04, 0x17
        /*006a*/ 	.short	(.L_23 - .L_22)
.L_22:
        /*006c*/ 	.word	0x00000000
        /*0070*/ 	.short	0x0000
        /*0072*/ 	.short	0x0000
        /*0074*/ 	.byte	0x00, 0xf5, 0x21, 0x00


	//----- nvinfo : EIATTR_SPARSE_MMA_MASK
	.align		4
.L_23:
        /*0078*/ 	.byte	0x03, 0x50
        /*007a*/ 	.short	0x0000


	//----- nvinfo : EIATTR_MAXREG_COUNT
	.align		4
        /*007c*/ 	.byte	0x03, 0x1b
        /*007e*/ 	.short	0x00ff


	//----- nvinfo : EIATTR_MERCURY_ISA_VERSION
	.align		4
        /*0080*/ 	.byte	0x03, 0x5f
        /*0082*/ 	.short	0x0101


	//----- nvinfo : EIATTR_VRC_CTA_INIT_COUNT
	.align		4
        /*0084*/ 	.byte	0x02, 0x4a
	.zero		1
	.zero		1


	//----- nvinfo : EIATTR_EXIT_INSTR_OFFSETS
	.align		4
        /*0088*/ 	.byte	0x04, 0x1c
        /*008a*/ 	.short	(.L_25 - .L_24)


	//   ....[0]....
.L_24:
        /*008c*/ 	.word	0x00000060


	//   ....[1]....
        /*0090*/ 	.word	0x00000120


	//   ....[2]....
        /*0094*/ 	.word	0x000006c0


	//----- nvinfo : EIATTR_CRS_STACK_SIZE
	.align		4
.L_25:
        /*0098*/ 	.byte	0x04, 0x1e
        /*009a*/ 	.short	(.L_27 - .L_26)
.L_26:
        /*009c*/ 	.word	0x00000000


	//----- nvinfo : EIATTR_CBANK_PARAM_SIZE
	.align		4
.L_27:
        /*00a0*/ 	.byte	0x03, 0x19
        /*00a2*/ 	.short	0x0024


	//----- nvinfo : EIATTR_PARAM_CBANK
	.align		4
        /*00a4*/ 	.byte	0x04, 0x0a
        /*00a6*/ 	.short	(.L_29 - .L_28)
	.align		4
.L_28:
        /*00a8*/ 	.word	index@(.nv.constant0.rescaleV10Detections)
        /*00ac*/ 	.short	0x0380
        /*00ae*/ 	.short	0x0024


	//----- nvinfo : EIATTR_SW_WAR
	.align		4
.L_29:
        /*00b0*/ 	.byte	0x04, 0x36
        /*00b2*/ 	.short	(.L_31 - .L_30)
.L_30:
        /*00b4*/ 	.word	0x00000008
.L_31:


//--------------------- .nv.callgraph             --------------------------
	.section	.nv.callgraph,"",@"SHT_CUDA_CALLGRAPH"
	.align	4
	.sectionentsize	8
	.align		4
        /*0000*/ 	.word	0x00000000
	.align		4
        /*0004*/ 	.word	0xffffffff
	.align		4
        /*0008*/ 	.word	0x00000000
	.align		4
        /*000c*/ 	.word	0xfffffffe
	.align		4
        /*0010*/ 	.word	0x00000000
	.align		4
        /*0014*/ 	.word	0xfffffffd
	.align		4
        /*0018*/ 	.word	0x00000000
	.align		4
        /*001c*/ 	.word	0xfffffffc


//--------------------- .text.rescaleV10Detections --------------------------
	.section	.text.rescaleV10Detections,"ax",@progbits
	.align	128
        .global         rescaleV10Detections
        .type           rescaleV10Detections,@function
        .size           rescaleV10Detections,(.L_x_20 - rescaleV10Detections)
        .other          rescaleV10Detections,@"STO_CUDA_ENTRY STV_DEFAULT"
rescaleV10Detections:
.text.rescaleV10Detections:
[----:B------:R-:W-:Y:S01]  /*0000*/  LDC R1, c[0x0][0x37c] ;  /* 0x0000df00ff017b82 */ /* 0x000fe20000000800 */
[----:B------:R-:W0:Y:S07]  /*0010*/  S2R R3, SR_TID.X ;  /* 0x0000000000037919 */ /* 0x000e2e0000002100 */
[----:B------:R-:W0:Y:S08]  /*0020*/  S2UR UR4, SR_CTAID.X ;  /* 0x00000000000479c3 */ /* 0x000e300000002500 */
[----:B------:R-:W0:Y:S02]  /*0030*/  LDC R0, c[0x0][0x360] ;  /* 0x0000d800ff007b82 */ /* 0x000e240000000800 */
[----:B0-----:R-:W-:-:S05]  /*0040*/  IMAD R0, R0, UR4, R3 ;  /* 0x0000000400007c24 */ /* 0x001fca000f8e0203 */
[----:B------:R-:W-:-:S13]  /*0050*/  ISETP.GT.AND P0, PT, R0, 0x12b, PT ;  /* 0x0000012b0000780c */ /* 0x000fda0003f04270 */
[----:B------:R-:W-:Y:S05]  /*0060*/  @P0 EXIT ;  /* 0x000000000000094d */ /* 0x000fea0003800000 */
[----:B------:R-:W0:Y:S01]  /*0070*/  LDC.64 R4, c[0x0][0x380] ;  /* 0x0000e000ff047b82 */ /* 0x000e220000000a00 */
[----:B------:R-:W1:Y:S01]  /*0080*/  LDCU.64 UR4, c[0x0][0x358] ;  /* 0x00006b00ff0477ac */ /* 0x000e620008000a00 */
[----:B------:R-:W-:Y:S01]  /*0090*/  IMAD R3, R0, 0x6, RZ ;  /* 0x0000000600037824 */ /* 0x000fe200078e02ff */
[----:B------:R-:W2:Y:S03]  /*00a0*/  LDCU UR6, c[0x0][0x390] ;  /* 0x00007200ff0677ac */ /* 0x000ea60008000800 */
[----:B0-----:R-:W-:-:S05]  /*00b0*/  IMAD.WIDE R4, R3, 0x4, R4 ;  /* 0x0000000403047825 */ /* 0x001fca00078e0204 */
[----:B-1----:R-:W2:Y:S02]  /*00c0*/  LDG.E R2, desc[UR4][R4.64+0x10] ;  /* 0x0000100404027981 */ /* 0x002ea4000c1e1900 */
[----:B--2---:R-:W-:-:S13]  /*00d0*/  FSETP.GEU.AND P0, PT, R2, UR6, PT ;  /* 0x0000000602007c0b */ /* 0x004fda000bf0e000 */
[----:B------:R-:W0:Y:S02]  /*00e0*/  @!P0 LDC.64 R2, c[0x0][0x388] ;  /* 0x0000e200ff028b82 */ /* 0x000e240000000a00 */
[----:B0-----:R-:W-:-:S04]  /*00f0*/  @!P0 IADD3 R2, P1, PT, R0, R2, RZ ;  /* 0x0000000200028210 */ /* 0x001fc80007f3e0ff */
[----:B------:R-:W-:-:S05]  /*0100*/  @!P0 LEA.HI.X.SX32 R3, R0, R3, 0x1, P1 ;  /* 0x0000000300038211 */ /* 0x000fca00008f0eff */
[----:B------:R0:W-:Y:S01]  /*0110*/  @!P0 STG.E.U8 desc[UR4][R2.64], RZ ;  /* 0x000000ff02008986 */ /* 0x0001e2000c101104 */
[----:B------:R-:W-:Y:S05]  /*0120*/  @!P0 EXIT ;  /* 0x000000000000894d */ /* 0x000fea0003800000 */
[----:B------:R-:W0:Y:S01]  /*0130*/  LDCU.64 UR6, c[0x0][0x388] ;  /* 0x00007100ff0677ac */ /* 0x000e220008000a00 */
[----:B------:R-:W-:Y:S01]  /*0140*/  IMAD.MOV.U32 R9, RZ, RZ, 0x1 ;  /* 0x00000001ff097424 */ /* 0x000fe200078e00ff */
[----:B------:R-:W1:Y:S01]  /*0150*/  LDC R11, c[0x0][0x394] ;  /* 0x0000e500ff0b7b82 */ /* 0x000e620000000800 */
[C---:B0-----:R-:W-:Y:S01]  /*0160*/  IADD3 R2, P0, PT, R0.reuse, UR6, RZ ;  /* 0x0000000600027c10 */ /* 0x041fe2000ff1e0ff */
[----:B------:R-:W0:Y:S03]  /*0170*/  LDCU UR6, c[0x0][0x39c] ;  /* 0x00007380ff0677ac */ /* 0x000e260008000800 */
[----:B------:R-:W-:-:S05]  /*0180*/  LEA.HI.X.SX32 R3, R0, UR7, 0x1, P0 ;  /* 0x0000000700037c11 */ /* 0x000fca00080f0eff */
[----:B------:R2:W-:Y:S04]  /*0190*/  STG.E.U8 desc[UR4][R2.64], R9 ;  /* 0x0000000902007986 */ /* 0x0005e8000c101104 */
[----:B------:R-:W0:Y:S01]  /*01a0*/  LDG.E R0, desc[UR4][R4.64] ;  /* 0x0000000404007981 */ /* 0x000e22000c1e1900 */
[----:B-1----:R-:W1:Y:S01]  /*01b0*/  MUFU.RCP R6, R11 ;  /* 0x0000000b00067308 */ /* 0x002e620000001000 */
[----:B------:R-:W-:Y:S01]  /*01c0*/  BSSY.RECONVERGENT B0, `(.L_x_0) ;  /* 0x000000e000007945 */ /* 0x000fe20003800200 */
[----:B-1----:R-:W-:-:S04]  /*01d0*/  FFMA R7, R6, -R11, 1 ;  /* 0x3f80000006077423 */ /* 0x002fc8000000080b */
[----:B------:R-:W-:Y:S01]  /*01e0*/  FFMA R7, R6, R7, R6 ;  /* 0x0000000706077223 */ /* 0x000fe20000000006 */
[----:B0-----:R-:W-:-:S04]  /*01f0*/  FADD R0, R0, -UR6 ;  /* 0x8000000600007e21 */ /* 0x001fc80008000000 */
[----:B------:R-:W0:Y:S01]  /*0200*/  FCHK P0, R0, R11 ;  /* 0x0000000b00007302 */ /* 0x000e220000000000 */
[----:B------:R-:W-:-:S04]  /*0210*/  FFMA R6, R0, R7, RZ ;  /* 0x0000000700067223 */ /* 0x000fc800000000ff */
[----:B------:R-:W-:-:S04]  /*0220*/  FFMA R8, R6, -R11, R0 ;  /* 0x8000000b06087223 */ /* 0x000fc80000000000 */
[----:B------:R-:W-:Y:S01]  /*0230*/  FFMA R6, R7, R8, R6 ;  /* 0x0000000807067223 */ /* 0x000fe20000000006 */
[----:B0-2---:R-:W-:Y:S06]  /*0240*/  @!P0 BRA `(.L_x_1) ;  /* 0x0000000000148947 */ /* 0x005fec0003800000 */
[----:B------:R-:W0:Y:S01]  /*0250*/  LDCU UR6, c[0x0][0x394] ;  /* 0x00007280ff0677ac */ /* 0x000e220008000800 */
[----:B------:R-:W-:Y:S01]  /*0260*/  MOV R2, 0x290 ;  /* 0x0000029000027802 */ /* 0x000fe20000000f00 */
[----:B0-----:R-:W-:-:S07]  /*0270*/  IMAD.U32 R3, RZ, RZ, UR6 ;  /* 0x00000006ff037e24 */ /* 0x001fce000f8e00ff */
[----:B------:R-:W-:Y:S05]  /*0280*/  CALL.REL.NOINC `($__internal_0_$__cuda_sm3x_div_rn_noftz_f32_slowpath) ;  /* 0x0000000400107944 */ /* 0x000fea0003c00000 */
[----:B------:R-:W-:-:S07]  /*0290*/  IMAD.MOV.U32 R6, RZ, RZ, R0 ;  /* 0x000000ffff067224 */ /* 0x000fce00078e0000 */
.L_x_1:
[----:B------:R-:W-:Y:S05]  /*02a0*/  BSYNC.RECONVERGENT B0 ;  /* 0x0000000000007941 */ /* 0x000fea0003800200 */
.L_x_0:
[----:B------:R-:W2:Y:S01]  /*02b0*/  LDG.E R0, desc[UR4][R4.64+0x4] ;  /* 0x0000040404007981 */ /* 0x000ea2000c1e1900 */
[----:B------:R-:W0:Y:S01]  /*02c0*/  LDC R9, c[0x0][0x398] ;  /* 0x0000e600ff097b82 */ /* 0x000e220000000800 */
[----:B------:R-:W2:Y:S01]  /*02d0*/  LDCU UR6, c[0x0][0x3a0] ;  /* 0x00007400ff0677ac */ /* 0x000ea20008000800 */
[----:B------:R-:W-:Y:S01]  /*02e0*/  FMNMX R3, RZ, R6, !PT ;  /* 0x00000006ff037209 */ /* 0x000fe20007800000 */
[----:B------:R-:W-:Y:S04]  /*02f0*/  BSSY.RECONVERGENT B0, `(.L_x_2) ;  /* 0x0000010000007945 */ /* 0x000fe80003800200 */
[----:B------:R1:W-:Y:S01]  /*0300*/  STG.E desc[UR4][R4.64], R3 ;  /* 0x0000000304007986 */ /* 0x0003e2000c101904 */
[----:B0-----:R-:W0:Y:S02]  /*0310*/  MUFU.RCP R2, R9 ;  /* 0x0000000900027308 */ /* 0x001e240000001000 */
[----:B0-----:R-:W-:-:S04]  /*0320*/  FFMA R7, R2, -R9, 1 ;  /* 0x3f80000002077423 */ /* 0x001fc80000000809 */
[----:B------:R-:W-:Y:S01]  /*0330*/  FFMA R7, R2, R7, R2 ;  /* 0x0000000702077223 */ /* 0x000fe20000000002 */
[----:B--2---:R-:W-:-:S04]  /*0340*/  FADD R0, R0, -UR6 ;  /* 0x8000000600007e21 */ /* 0x004fc80008000000 */
[----:B------:R-:W0:Y:S01]  /*0350*/  FCHK P0, R0, R9 ;  /* 0x0000000900007302 */ /* 0x000e220000000000 */
[----:B------:R-:W-:-:S04]  /*0360*/  FFMA R2, R0, R7, RZ ;  /* 0x0000000700027223 */ /* 0x000fc800000000ff */
[----:B------:R-:W-:-:S04]  /*0370*/  FFMA R6, R2, -R9, R0 ;  /* 0x8000000902067223 */ /* 0x000fc80000000000 */
[----:B------:R-:W-:Y:S01]  /*0380*/  FFMA R2, R7, R6, R2 ;  /* 0x0000000607027223 */ /* 0x000fe20000000002 */
[----:B01----:R-:W-:Y:S06]  /*0390*/  @!P0 BRA `(.L_x_3) ;  /* 0x0000000000148947 */ /* 0x003fec0003800000 */
[----:B------:R-:W0:Y:S01]  /*03a0*/  LDCU UR6, c[0x0][0x398] ;  /* 0x00007300ff0677ac */ /* 0x000e220008000800 */
[----:B------:R-:W-:Y:S01]  /*03b0*/  MOV R2, 0x3e0 ;  /* 0x000003e000027802 */ /* 0x000fe20000000f00 */
[----:B0-----:R-:W-:-:S07]  /*03c0*/  IMAD.U32 R3, RZ, RZ, UR6 ;  /* 0x00000006ff037e24 */ /* 0x001fce000f8e00ff */
[----:B------:R-:W-:Y:S05]  /*03d0*/  CALL.REL.NOINC `($__internal_0_$__cuda_sm3x_div_rn_noftz_f32_slowpath) ;  /* 0x0000000000bc7944 */ /* 0x000fea0003c00000 */
[----:B------:R-:W-:-:S07]  /*03e0*/  IMAD.MOV.U32 R2, RZ, RZ, R0 ;  /* 0x000000ffff027224 */ /* 0x000fce00078e0000 */
.L_x_3:
[----:B------:R-:W-:Y:S05]  /*03f0*/  BSYNC.RECONVERGENT B0 ;  /* 0x0000000000007941 */ /* 0x000fea0003800200 */
.L_x_2:
[----:B------:R-:W2:Y:S01]  /*0400*/  LDG.E R0, desc[UR4][R4.64+0x8] ;  /* 0x0000080404007981 */ /* 0x000ea2000c1e1900 */
[----:B------:R-:W0:Y:S01]  /*0410*/  LDC R6, c[0x0][0x394] ;  /* 0x0000e500ff067b82 */ /* 0x000e220000000800 */
[----:B------:R-:W2:Y:S01]  /*0420*/  LDCU UR6, c[0x0][0x39c] ;  /* 0x00007380ff0677ac */ /* 0x000ea20008000800 */
[----:B------:R-:W-:Y:S01]  /*0430*/  FMNMX R3, RZ, R2, !PT ;  /* 0x00000002ff037209 */ /* 0x000fe20007800000 */
[----:B------:R-:W-:Y:S04]  /*0440*/  BSSY.RECONVERGENT B0, `(.L_x_4) ;  /* 0x0000010000007945 */ /* 0x000fe80003800200 */
[----:B------:R1:W-:Y:S01]  /*0450*/  STG.E desc[UR4][R4.64+0x4], R3 ;  /* 0x0000040304007986 */ /* 0x0003e2000c101904 */
[----:B0-----:R-:W0:Y:S02]  /*0460*/  MUFU.RCP R9, R6 ;  /* 0x0000000600097308 */ /* 0x001e240000001000 */
[----:B0-----:R-:W-:Y:S01]  /*0470*/  FFMA R2, R9, -R6, 1 ;  /* 0x3f80000009027423 */ /* 0x001fe20000000806 */
[----:B--2---:R-:W-:-:S03]  /*0480*/  FADD R7, R0, -UR6 ;  /* 0x8000000600077e21 */ /* 0x004fc60008000000 */
[----:B------:R-:W-:Y:S02]  /*0490*/  FFMA R0, R9, R2, R9 ;  /* 0x0000000209007223 */ /* 0x000fe40000000009 */
[----:B------:R-:W0:Y:S02]  /*04a0*/  FCHK P0, R7, R6 ;  /* 0x0000000607007302 */ /* 0x000e240000000000 */
[----:B------:R-:W-:-:S04]  /*04b0*/  FFMA R2, R0, R7, RZ ;  /* 0x0000000700027223 */ /* 0x000fc800000000ff */
[----:B------:R-:W-:-:S04]  /*04c0*/  FFMA R9, R2, -R6, R7 ;  /* 0x8000000602097223 */ /* 0x000fc80000000007 */
[----:B------:R-:W-:Y:S01]  /*04d0*/  FFMA R0, R0, R9, R2 ;  /* 0x0000000900007223 */ /* 0x000fe20000000002 */
[----:B01----:R-:W-:Y:S06]  /*04e0*/  @!P0 BRA `(.L_x_5) ;  /* 0x0000000000148947 */ /* 0x003fec0003800000 */
[----:B------:R-:W0:Y:S01]  /*04f0*/  LDCU UR6, c[0x0][0x394] ;  /* 0x00007280ff0677ac */ /* 0x000e220008000800 */
[----:B------:R-:W-:Y:S01]  /*0500*/  IMAD.MOV.U32 R0, RZ, RZ, R7 ;  /* 0x000000ffff007224 */ /* 0x000fe200078e0007 */
[----:B------:R-:W-:Y:S02]  /*0510*/  MOV R2, 0x540 ;  /* 0x0000054000027802 */ /* 0x000fe40000000f00 */
[----:B0-----:R-:W-:-:S07]  /*0520*/  MOV R3, UR6 ;  /* 0x0000000600037c02 */ /* 0x001fce0008000f00 */
[----:B------:R-:W-:Y:S05]  /*0530*/  CALL.REL.NOINC `($__internal_0_$__cuda_sm3x_div_rn_noftz_f32_slowpath) ;  /* 0x0000000000647944 */ /* 0x000fea0003c00000 */
.L_x_5:
[----:B------:R-:W-:Y:S05]  /*0540*/  BSYNC.RECONVERGENT B0 ;  /* 0x0000000000007941 */ /* 0x000fea0003800200 */
.L_x_4:
        /* <DEDUP_REMOVED lines=16> */
[----:B------:R-:W-:Y:S01]  /*0650*/  IMAD.MOV.U32 R0, RZ, RZ, R7 ;  /* 0x000000ffff007224 */ /* 0x000fe200078e0007 */
[----:B------:R-:W-:Y:S01]  /*0660*/  MOV R2, 0x690 ;  /* 0x0000069000027802 */ /* 0x000fe20000000f00 */
[----:B0-----:R-:W-:-:S07]  /*0670*/  IMAD.U32 R3, RZ, RZ, UR6 ;  /* 0x00000006ff037e24 */ /* 0x001fce000f8e00ff */
[----:B------:R-:W-:Y:S05]  /*0680*/  CALL.REL.NOINC `($__internal_0_$__cuda_sm3x_div_rn_noftz_f32_slowpath) ;  /* 0x0000000000107944 */ /* 0x000fea0003c00000 */
.L_x_7:
[----:B------:R-:W-:Y:S05]  /*0690*/  BSYNC.RECONVERGENT B0 ;  /* 0x0000000000007941 */ /* 0x000fea0003800200 */
.L_x_6:
[----:B------:R-:W-:-:S05]  /*06a0*/  FMNMX R3, RZ, R0, !PT ;  /* 0x00000000ff037209 */ /* 0x000fca0007800000 */
[----:B------:R-:W-:Y:S01]  /*06b0*/  STG.E desc[UR4][R4.64+0xc], R3 ;  /* 0x00000c0304007986 */ /* 0x000fe2000c101904 */
[----:B------:R-:W-:Y:S05]  /*06c0*/  EXIT ;  /* 0x000000000000794d */ /* 0x000fea0003800000 */
        .weak           $__internal_0_$__cuda_sm3x_div_rn_noftz_f32_slowpath
        .type           $__internal_0_$__cuda_sm3x_div_rn_noftz_f32_slowpath,@function
        .size           $__internal_0_$__cuda_sm3x_div_rn_noftz_f32_slowpath,(.L_x_20 - $__internal_0_$__cuda_sm3x_div_rn_noftz_f32_slowpath)
$__internal_0_$__cuda_sm3x_div_rn_noftz_f32_slowpath:
[----:B------:R-:W-:Y:S01]  /*06d0*/  SHF.R.U32.HI R7, RZ, 0x17, R3 ;  /* 0x00000017ff077819 */ /* 0x000fe20000011603 */
[----:B------:R-:W-:Y:S01]  /*06e0*/  BSSY.RECONVERGENT B1, `(.L_x_8) ;  /* 0x0000062000017945 */ /* 0x000fe20003800200 */
[----:B------:R-:W-:Y:S02]  /*06f0*/  SHF.R.U32.HI R6, RZ, 0x17, R0 ;  /* 0x00000017ff067819 */ /* 0x000fe40000011600 */
[----:B------:R-:W-:Y:S02]  /*0700*/  LOP3.LUT R12, R7, 0xff, RZ, 0xc0, !PT ;  /* 0x000000ff070c7812 */ /* 0x000fe400078ec0ff */
[----:B------:R-:W-:-:S03]  /*0710*/  LOP3.LUT R10, R6, 0xff, RZ, 0xc0, !PT ;  /* 0x000000ff060a7812 */ /* 0x000fc600078ec0ff */
[----:B------:R-:W-:Y:S02]  /*0720*/  VIADD R8, R12, 0xffffffff ;  /* 0xffffffff0c087836 */ /* 0x000fe40000000000 */
[----:B------:R-:W-:-:S03]  /*0730*/  VIADD R7, R10, 0xffffffff ;  /* 0xffffffff0a077836 */ /* 0x000fc60000000000 */
[----:B------:R-:W-:-:S04]  /*0740*/  ISETP.GT.U32.AND P0, PT, R8, 0xfd, PT ;  /* 0x000000fd0800780c */ /* 0x000fc80003f04070 */
[----:B------:R-:W-:-:S13]  /*0750*/  ISETP.GT.U32.OR P0, PT, R7, 0xfd, P0 ;  /* 0x000000fd0700780c */ /* 0x000fda0000704470 */
[----:B------:R-:W-:Y:S01]  /*0760*/  @!P0 MOV R6, RZ ;  /* 0x000000ff00068202 */ /* 0x000fe20000000f00 */
[----:B------:R-:W-:Y:S06]  /*0770*/  @!P0 BRA `(.L_x_9) ;  /* 0x00000000005c8947 */ /* 0x000fec0003800000 */
[----:B------:R-:W-:Y:S02]  /*0780*/  FSETP.GTU.FTZ.AND P0, PT, |R0|, +INF , PT ;  /* 0x7f8000000000780b */ /* 0x000fe40003f1c200 */
[----:B------:R-:W-:-:S04]  /*0790*/  FSETP.GTU.FTZ.AND P1, PT, |R3|, +INF , PT ;  /* 0x7f8000000300780b */ /* 0x000fc80003f3c200 */
[----:B------:R-:W-:-:S13]  /*07a0*/  PLOP3.LUT P0, PT, P0, P1, PT, 0xf8, 0x8f ;  /* 0x00000000008f781c */ /* 0x000fda0000703f70 */
[----:B------:R-:W-:Y:S05]  /*07b0*/  @P0 BRA `(.L_x_10) ;  /* 0x00000004004c0947 */ /* 0x000fea0003800000 */
[----:B------:R-:W-:-:S13]  /*07c0*/  LOP3.LUT P0, RZ, R3, 0x7fffffff, R0, 0xc8, !PT ;  /* 0x7fffffff03ff7812 */ /* 0x000fda000780c800 */
[----:B------:R-:W-:Y:S05]  /*07d0*/  @!P0 BRA `(.L_x_11) ;  /* 0x00000004003c8947 */ /* 0x000fea0003800000 */
[C---:B------:R-:W-:Y:S02]  /*07e0*/  FSETP.NEU.FTZ.AND P2, PT, |R0|.reuse, +INF , PT ;  /* 0x7f8000000000780b */ /* 0x040fe40003f5d200 */
[----:B------:R-:W-:Y:S02]  /*07f0*/  FSETP.NEU.FTZ.AND P1, PT, |R3|, +INF , PT ;  /* 0x7f8000000300780b */ /* 0x000fe40003f3d200 */
[----:B------:R-:W-:-:S11]  /*0800*/  FSETP.NEU.FTZ.AND P0, PT, |R0|, +INF , PT ;  /* 0x7f8000000000780b */ /* 0x000fd60003f1d200 */
[----:B------:R-:W-:Y:S05]  /*0810*/  @!P1 BRA !P2, `(.L_x_11) ;  /* 0x00000004002c9947 */ /* 0x000fea0005000000 */
[----:B------:R-:W-:-:S04]  /*0820*/  LOP3.LUT P2, RZ, R0, 0x7fffffff, RZ, 0xc0, !PT ;  /* 0x7fffffff00ff7812 */ /* 0x000fc8000784c0ff */
[----:B------:R-:W-:-:S13]  /*0830*/  PLOP3.LUT P1, PT, P1, P2, PT, 0x2f, 0xf2 ;  /* 0x0000000000f2781c */ /* 0x000fda0000f24577 */
[----:B------:R-:W-:Y:S05]  /*0840*/  @P1 BRA `(.L_x_12) ;  /* 0x0000000400181947 */ /* 0x000fea0003800000 */
[----:B------:R-:W-:-:S04]  /*0850*/  LOP3.LUT P1, RZ, R3, 0x7fffffff, RZ, 0xc0, !PT ;  /* 0x7fffffff03ff7812 */ /* 0x000fc8000782c0ff */
[----:B------:R-:W-:-:S13]  /*0860*/  PLOP3.LUT P0, PT, P0, P1, PT, 0x2f, 0xf2 ;  /* 0x0000000000f2781c */ /* 0x000fda0000702577 */
[----:B------:R-:W-:Y:S05]  /*0870*/  @P0 BRA `(.L_x_13) ;  /* 0x0000000400000947 */ /* 0x000fea0003800000 */
[----:B------:R-:W-:Y:S02]  /*0880*/  ISETP.GE.AND P0, PT, R7, RZ, PT ;  /* 0x000000ff0700720c */ /* 0x000fe40003f06270 */
[----:B------:R-:W-:-:S11]  /*0890*/  ISETP.GE.AND P1, PT, R8, RZ, PT ;  /* 0x000000ff0800720c */ /* 0x000fd60003f26270 */
[----:B------:R-:W-:Y:S02]  /*08a0*/  @P0 IMAD.MOV.U32 R6, RZ, RZ, RZ ;  /* 0x000000ffff060224 */ /* 0x000fe400078e00ff */
[----:B------:R-:W-:Y:S01]  /*08b0*/  @!P0 FFMA R0, R0, 1.84467440737095516160e+19, RZ ;  /* 0x5f80000000008823 */ /* 0x000fe200000000ff */
[----:B------:R-:W-:Y:S02]  /*08c0*/  @!P0 IMAD.MOV.U32 R6, RZ, RZ, -0x40 ;  /* 0xffffffc0ff068424 */ /* 0x000fe400078e00ff */
[----:B------:R-:W-:Y:S02]  /*08d0*/  @!P1 FFMA R3, R3, 1.84467440737095516160e+19, RZ ;  /* 0x5f80000003039823 */ /* 0x000fe400000000ff */
[----:B------:R-:W-:-:S07]  /*08e0*/  @!P1 VIADD R6, R6, 0x40 ;  /* 0x0000004006069836 */ /* 0x000fce0000000000 */
.L_x_9:
[----:B------:R-:W-:Y:S01]  /*08f0*/  LEA R8, R12, 0xc0800000, 0x17 ;  /* 0xc08000000c087811 */ /* 0x000fe200078eb8ff */
[----:B------:R-:W-:Y:S04]  /*0900*/  BSSY.RECONVERGENT B2, `(.L_x_14) ;  /* 0x0000036000027945 */ /* 0x000fe80003800200 */
[----:B------:R-:W-:Y:S01]  /*0910*/  IMAD.IADD R8, R3, 0x1, -R8 ;  /* 0x0000000103087824 */ /* 0x000fe200078e0a08 */
[----:B------:R-:W-:-:S03]  /*0920*/  IADD3 R3, PT, PT, R10, -0x7f, RZ ;  /* 0xffffff810a037810 */ /* 0x000fc60007ffe0ff */
[----:B------:R-:W0:Y:S01]  /*0930*/  MUFU.RCP R7, R8 ;  /* 0x0000000800077308 */ /* 0x000e220000001000 */
[----:B------:R-:W-:Y:S01]  /*0940*/  FADD.FTZ R9, -R8, -RZ ;  /* 0x800000ff08097221 */ /* 0x000fe20000010100 */
[----:B------:R-:W-:-:S03]  /*0950*/  IMAD R0, R3, -0x800000, R0 ;  /* 0xff80000003007824 */ /* 0x000fc600078e0200 */
[----:B0-----:R-:W-:-:S04]  /*0960*/  FFMA R10, R7, R9, 1 ;  /* 0x3f800000070a7423 */ /* 0x001fc80000000009 */
[----:B------:R-:W-:-:S04]  /*0970*/  FFMA R14, R7, R10, R7 ;  /* 0x0000000a070e7223 */ /* 0x000fc80000000007 */
[----:B------:R-:W-:-:S04]  /*0980*/  FFMA R7, R0, R14, RZ ;  /* 0x0000000e00077223 */ /* 0x000fc800000000ff */
[----:B------:R-:W-:-:S04]  /*0990*/  FFMA R10, R9, R7, R0 ;  /* 0x00000007090a7223 */ /* 0x000fc80000000000 */
[----:B------:R-:W-:Y:S01]  /*09a0*/  FFMA R11, R14, R10, R7 ;  /* 0x0000000a0e0b7223 */ /* 0x000fe20000000007 */
[----:B------:R-:W-:-:S03]  /*09b0*/  IADD3 R7, PT, PT, R3, 0x7f, -R12 ;  /* 0x0000007f03077810 */ /* 0x000fc60007ffe80c */
[----:B------:R-:W-:Y:S02]  /*09c0*/  FFMA R10, R9, R11, R0 ;  /* 0x0000000b090a7223 */ /* 0x000fe40000000000 */
[----:B------:R-:W-:Y:S02]  /*09d0*/  IMAD.IADD R7, R7, 0x1, R6 ;  /* 0x0000000107077824 */ /* 0x000fe400078e0206 */
[----:B------:R-:W-:-:S05]  /*09e0*/  FFMA R0, R14, R10, R11 ;  /* 0x0000000a0e007223 */ /* 0x000fca000000000b */
[----:B------:R-:W-:-:S04]  /*09f0*/  SHF.R.U32.HI R3, RZ, 0x17, R0 ;  /* 0x00000017ff037819 */ /* 0x000fc80000011600 */
[----:B------:R-:W-:-:S05]  /*0a00*/  LOP3.LUT R3, R3, 0xff, RZ, 0xc0, !PT ;  /* 0x000000ff03037812 */ /* 0x000fca00078ec0ff */
[----:B------:R-:W-:-:S04]  /*0a10*/  IMAD.IADD R9, R3, 0x1, R7 ;  /* 0x0000000103097824 */ /* 0x000fc800078e0207 */
[----:B------:R-:W-:-:S05]  /*0a20*/  VIADD R3, R9, 0xffffffff ;  /* 0xffffffff09037836 */ /* 0x000fca0000000000 */
[----:B------:R-:W-:-:S13]  /*0a30*/  ISETP.GE.U32.AND P0, PT, R3, 0xfe, PT ;  /* 0x000000fe0300780c */ /* 0x000fda0003f06070 */
[----:B------:R-:W-:Y:S05]  /*0a40*/  @!P0 BRA `(.L_x_15) ;  /* 0x0000000000808947 */ /* 0x000fea0003800000 */
[----:B------:R-:W-:-:S13]  /*0a50*/  ISETP.GT.AND P0, PT, R9, 0xfe, PT ;  /* 0x000000fe0900780c */ /* 0x000fda0003f04270 */
[----:B------:R-:W-:Y:S05]  /*0a60*/  @P0 BRA `(.L_x_16) ;  /* 0x00000000006c0947 */ /* 0x000fea0003800000 */
[----:B------:R-:W-:-:S13]  /*0a70*/  ISETP.GE.AND P0, PT, R9, 0x1, PT ;  /* 0x000000010900780c */ /* 0x000fda0003f06270 */
[----:B------:R-:W-:Y:S05]  /*0a80*/  @P0 BRA `(.L_x_17) ;  /* 0x0000000000740947 */ /* 0x000fea0003800000 */
[----:B------:R-:W-:Y:S02]  /*0a90*/  ISETP.GE.AND P0, PT, R9, -0x18, PT ;  /* 0xffffffe80900780c */ /* 0x000fe40003f06270 */
[----:B------:R-:W-:-:S11]  /*0aa0*/  LOP3.LUT R0, R0, 0x80000000, RZ, 0xc0, !PT ;  /* 0x8000000000007812 */ /* 0x000fd600078ec0ff */
[----:B------:R-:W-:Y:S05]  /*0ab0*/  @!P0 BRA `(.L_x_17) ;  /* 0x0000000000688947 */ /* 0x000fea0003800000 */
[CCC-:B------:R-:W-:Y:S01]  /*0ac0*/  FFMA.RZ R3, R14.reuse, R10.reuse, R11.reuse ;  /* 0x0000000a0e037223 */ /* 0x1c0fe2000000c00b */
[C---:B------:R-:W-:Y:S02]  /*0ad0*/  VIADD R8, R9.reuse, 0x20 ;  /* 0x0000002009087836 */ /* 0x040fe40000000000 */
[CCC-:B------:R-:W-:Y:S01]  /*0ae0*/  FFMA.RM R6, R14.reuse, R10.reuse, R11.reuse ;  /* 0x0000000a0e067223 */ /* 0x1c0fe2000000400b */
[----:B------:R-:W-:Y:S02]  /*0af0*/  ISETP.NE.AND P2, PT, R9, RZ, PT ;  /* 0x000000ff0900720c */ /* 0x000fe40003f45270 */
[----:B------:R-:W-:Y:S01]  /*0b00*/  LOP3.LUT R7, R3, 0x7fffff, RZ, 0xc0, !PT ;  /* 0x007fffff03077812 */ /* 0x000fe200078ec0ff */
[----:B------:R-:W-:Y:S01]  /*0b10*/  FFMA.RP R3, R14, R10, R11 ;  /* 0x0000000a0e037223 */ /* 0x000fe2000000800b */
[----:B------:R-:W-:Y:S02]  /*0b20*/  ISETP.NE.AND P1, PT, R9, RZ, PT ;  /* 0x000000ff0900720c */ /* 0x000fe40003f25270 */
[----:B------:R-:W-:-:S02]  /*0b30*/  LOP3.LUT R7, R7, 0x800000, RZ, 0xfc, !PT ;  /* 0x0080000007077812 */ /* 0x000fc400078efcff */
[----:B------:R-:W-:Y:S02]  /*0b40*/  IADD3 R9, PT, PT, -R9, RZ, RZ ;  /* 0x000000ff09097210 */ /* 0x000fe40007ffe1ff */
[----:B------:R-:W-:Y:S02]  /*0b50*/  SHF.L.U32 R8, R7, R8, RZ ;  /* 0x0000000807087219 */ /* 0x000fe400000006ff */
[----:B------:R-:W-:Y:S02]  /*0b60*/  FSETP.NEU.FTZ.AND P0, PT, R3, R6, PT ;  /* 0x000000060300720b */ /* 0x000fe40003f1d000 */
[----:B------:R-:W-:Y:S02]  /*0b70*/  SEL R6, R9, RZ, P2 ;  /* 0x000000ff09067207 */ /* 0x000fe40001000000 */
[----:B------:R-:W-:Y:S02]  /*0b80*/  ISETP.NE.AND P1, PT, R8, RZ, P1 ;  /* 0x000000ff0800720c */ /* 0x000fe40000f25270 */
[----:B------:R-:W-:-:S02]  /*0b90*/  SHF.R.U32.HI R6, RZ, R6, R7 ;  /* 0x00000006ff067219 */ /* 0x000fc40000011607 */
[----:B------:R-:W-:Y:S02]  /*0ba0*/  PLOP3.LUT P0, PT, P0, P1, PT, 0xf8, 0x8f ;  /* 0x00000000008f781c */ /* 0x000fe40000703f70 */
[----:B------:R-:W-:Y:S02]  /*0bb0*/  SHF.R.U32.HI R8, RZ, 0x1, R6 ;  /* 0x00000001ff087819 */ /* 0x000fe40000011606 */
[----:B------:R-:W-:-:S04]  /*0bc0*/  SEL R3, RZ, 0x1, !P0 ;  /* 0x00000001ff037807 */ /* 0x000fc80004000000 */
[----:B------:R-:W-:-:S04]  /*0bd0*/  LOP3.LUT R3, R3, 0x1, R8, 0xf8, !PT ;  /* 0x0000000103037812 */ /* 0x000fc800078ef808 */
[----:B------:R-:W-:-:S05]  /*0be0*/  LOP3.LUT R3, R3, R6, RZ, 0xc0, !PT ;  /* 0x0000000603037212 */ /* 0x000fca00078ec0ff */
[----:B------:R-:W-:-:S05]  /*0bf0*/  IMAD.IADD R3, R8, 0x1, R3 ;  /* 0x0000000108037824 */ /* 0x000fca00078e0203 */
[----:B------:R-:W-:Y:S01]  /*0c00*/  LOP3.LUT R0, R3, R0, RZ, 0xfc, !PT ;  /* 0x0000000003007212 */ /* 0x000fe200078efcff */
[----:B------:R-:W-:Y:S06]  /*0c10*/  BRA `(.L_x_17) ;  /* 0x0000000000107947 */ /* 0x000fec0003800000 */
.L_x_16:
[----:B------:R-:W-:-:S04]  /*0c20*/  LOP3.LUT R0, R0, 0x80000000, RZ, 0xc0, !PT ;  /* 0x8000000000007812 */ /* 0x000fc800078ec0ff */
[----:B------:R-:W-:Y:S01]  /*0c30*/  LOP3.LUT R0, R0, 0x7f800000, RZ, 0xfc, !PT ;  /* 0x7f80000000007812 */ /* 0x000fe200078efcff */
[----:B------:R-:W-:Y:S06]  /*0c40*/  BRA `(.L_x_17) ;  /* 0x0000000000047947 */ /* 0x000fec0003800000 */
.L_x_15:
[----:B------:R-:W-:-:S07]  /*0c50*/  IMAD R0, R7, 0x800000, R0 ;  /* 0x0080000007007824 */ /* 0x000fce00078e0200 */
.L_x_17:
[----:B------:R-:W-:Y:S05]  /*0c60*/  BSYNC.RECONVERGENT B2 ;  /* 0x0000000000027941 */ /* 0x000fea0003800200 */
.L_x_14:
[----:B------:R-:W-:Y:S05]  /*0c70*/  BRA `(.L_x_18) ;  /* 0x0000000000207947 */ /* 0x000fea0003800000 */
.L_x_13:
[----:B------:R-:W-:-:S04]  /*0c80*/  LOP3.LUT R0, R3, 0x80000000, R0, 0x48, !PT ;  /* 0x8000000003007812 */ /* 0x000fc800078e4800 */
[----:B------:R-:W-:Y:S01]  /*0c90*/  LOP3.LUT R0, R0, 0x7f800000, RZ, 0xfc, !PT ;  /* 0x7f80000000007812 */ /* 0x000fe200078efcff */
[----:B------:R-:W-:Y:S06]  /*0ca0*/  BRA `(.L_x_18) ;  /* 0x0000000000147947 */ /* 0x000fec0003800000 */
.L_x_12:
[----:B------:R-:W-:Y:S01]  /*0cb0*/  LOP3.LUT R0, R3, 0x80000000, R0, 0x48, !PT ;  /* 0x8000000003007812 */ /* 0x000fe200078e4800 */
[----:B------:R-:W-:Y:S06]  /*0cc0*/  BRA `(.L_x_18) ;  /* 0x00000000000c7947 */ /* 0x000fec0003800000 */
.L_x_11:
[----:B------:R-:W0:Y:S01]  /*0cd0*/  MUFU.RSQ R0, -QNAN ;  /* 0xffc0000000007908 */ /* 0x000e220000001400 */
[----:B------:R-:W-:Y:S05]  /*0ce0*/  BRA `(.L_x_18) ;  /* 0x0000000000047947 */ /* 0x000fea0003800000 */
.L_x_10:
[----:B------:R-:W-:-:S07]  /*0cf0*/  FADD.FTZ R0, R0, R3 ;  /* 0x0000000300007221 */ /* 0x000fce0000010000 */
.L_x_18:
[----:B------:R-:W-:Y:S05]  /*0d00*/  BSYNC.RECONVERGENT B1 ;  /* 0x0000000000017941 */ /* 0x000fea0003800200 */
.L_x_8:
[----:B------:R-:W-:-:S04]  /*0d10*/  IMAD.MOV.U32 R3, RZ, RZ, 0x0 ;  /* 0x00000000ff037424 */ /* 0x000fc800078e00ff */
[----:B0-----:R-:W-:Y:S05]  /*0d20*/  RET.REL.NODEC R2 `(rescaleV10Detections) ;  /* 0xfffffff002b47950 */ /* 0x001fea0003c3ffff */
.L_x_19:
[----:B------:R-:W-:-:S00]  /*0d30*/  BRA `(.L_x_19) ;  /* 0xfffffffc00fc7947 */ /* 0x000fc0000383ffff */
[----:B------:R-:W-:-:S00]  /*0d40*/  NOP ;  /* 0x0000000000007918 */ /* 0x000fc00000000000 */
        /* <DEDUP_REMOVED lines=11> */
.L_x_20:


//--------------------- .nv.shared.reserved.0     --------------------------
	.section	.nv.shared.reserved.0,"aw",@nobits
	.weak		__nv_reservedSMEM_offset_0_alias
	.size		__nv_reservedSMEM_offset_0_alias, 0, 64
	.other		__nv_reservedSMEM_offset_0_alias,@"STO_CUDA_RESERVED_SHARED STV_DEFAULT"
__nv_reservedSMEM_offset_0_alias:
	.zero		0
	.zero		64


//--------------------- .nv.constant0.rescaleV10Detections --------------------------
	.section	.nv.constant0.rescaleV10Detections,"a",@progbits
	.sectionflags	@""
	.align	4
.nv.constant0.rescaleV10Detections:
	.zero		932


//--------------------- SYMBOLS --------------------------

	.type		.nv.reservedSmem.offset0,@object
	.size		.nv.reservedSmem.offset0,0x4
